//
// Generated by NVIDIA NVVM Compiler
//
// Compiler Build ID: CL-36424714
// Cuda compilation tools, release 13.0, V13.0.88
// Based on NVVM 20.0.0
//

.version 9.0
.target sm_100
.address_size 64

	// .globl	_Z20reduce_shared_memoryPiPKii
// _ZZ19reduce_warp_shufflePiPKiiE9warp_sums has been demoted
// _ZZ19reduce_multiple_opsPiS_S_PKiiE9warp_sums has been demoted
// _ZZ19reduce_multiple_opsPiS_S_PKiiE9warp_maxs has been demoted
// _ZZ19reduce_multiple_opsPiS_S_PKiiE9warp_mins has been demoted
.extern .shared .align 16 .b8 sdata[];

.visible .entry _Z20reduce_shared_memoryPiPKii(
	.param .u64 .ptr .align 1 _Z20reduce_shared_memoryPiPKii_param_0,
	.param .u64 .ptr .align 1 _Z20reduce_shared_memoryPiPKii_param_1,
	.param .u32 _Z20reduce_shared_memoryPiPKii_param_2
)
{
	.reg .pred 	%p<6>;
	.reg .b32 	%r<22>;
	.reg .b64 	%rd<9>;

	ld.param.u64 	%rd1, [_Z20reduce_shared_memoryPiPKii_param_0];
	ld.param.u64 	%rd2, [_Z20reduce_shared_memoryPiPKii_param_1];
	ld.param.u32 	%r11, [_Z20reduce_shared_memoryPiPKii_param_2];
	mov.u32 	%r1, %tid.x;
	mov.u32 	%r2, %ctaid.x;
	mov.u32 	%r21, %ntid.x;
	mad.lo.s32 	%r4, %r2, %r21, %r1;
	setp.ge.u32 	%p1, %r4, %r11;
	mov.b32 	%r20, 0;
	@%p1 bra 	$L__BB0_2;
	cvta.to.global.u64 	%rd3, %rd2;
	mul.wide.u32 	%rd4, %r4, 4;
	add.s64 	%rd5, %rd3, %rd4;
	ld.global.u32 	%r20, [%rd5];
$L__BB0_2:
	shl.b32 	%r12, %r1, 2;
	mov.u32 	%r13, sdata;
	add.s32 	%r7, %r13, %r12;
	st.shared.u32 	[%r7], %r20;
	bar.sync 	0;
	setp.lt.u32 	%p2, %r21, 2;
	@%p2 bra 	$L__BB0_6;
$L__BB0_3:
	shr.u32 	%r9, %r21, 1;
	setp.ge.u32 	%p3, %r1, %r9;
	@%p3 bra 	$L__BB0_5;
	shl.b32 	%r14, %r9, 2;
	add.s32 	%r15, %r7, %r14;
	ld.shared.u32 	%r16, [%r15];
	ld.shared.u32 	%r17, [%r7];
	add.s32 	%r18, %r17, %r16;
	st.shared.u32 	[%r7], %r18;
$L__BB0_5:
	bar.sync 	0;
	setp.gt.u32 	%p4, %r21, 3;
	mov.u32 	%r21, %r9;
	@%p4 bra 	$L__BB0_3;
$L__BB0_6:
	setp.ne.s32 	%p5, %r1, 0;
	@%p5 bra 	$L__BB0_8;
	ld.shared.u32 	%r19, [sdata];
	cvta.to.global.u64 	%rd6, %rd1;
	mul.wide.u32 	%rd7, %r2, 4;
	add.s64 	%rd8, %rd6, %rd7;
	st.global.u32 	[%rd8], %r19;
$L__BB0_8:
	ret;

}
	// .globl	_Z19reduce_warp_shufflePiPKii
.visible .entry _Z19reduce_warp_shufflePiPKii(
	.param .u64 .ptr .align 1 _Z19reduce_warp_shufflePiPKii_param_0,
	.param .u64 .ptr .align 1 _Z19reduce_warp_shufflePiPKii_param_1,
	.param .u32 _Z19reduce_warp_shufflePiPKii_param_2
)
{
	.reg .pred 	%p<16>;
	.reg .b32 	%r<43>;
	.reg .b64 	%rd<9>;
	// demoted variable
	.shared .align 4 .b8 _ZZ19reduce_warp_shufflePiPKiiE9warp_sums[128];
	ld.param.u64 	%rd1, [_Z19reduce_warp_shufflePiPKii_param_0];
	ld.param.u64 	%rd2, [_Z19reduce_warp_shufflePiPKii_param_1];
	ld.param.u32 	%r12, [_Z19reduce_warp_shufflePiPKii_param_2];
	mov.u32 	%r1, %tid.x;
	mov.u32 	%r2, %ctaid.x;
	mov.u32 	%r3, %ntid.x;
	mad.lo.s32 	%r4, %r2, %r3, %r1;
	setp.ge.s32 	%p1, %r4, %r12;
	mov.b32 	%r41, 0;
	@%p1 bra 	$L__BB1_2;
	cvta.to.global.u64 	%rd3, %rd2;
	mul.wide.s32 	%rd4, %r4, 4;
	add.s64 	%rd5, %rd3, %rd4;
	ld.global.u32 	%r41, [%rd5];
$L__BB1_2:
	shfl.sync.bfly.b32	%r13|%p2, %r41, 16, 31, -1;
	add.s32 	%r14, %r13, %r41;
	shfl.sync.bfly.b32	%r15|%p3, %r14, 8, 31, -1;
	add.s32 	%r16, %r15, %r14;
	shfl.sync.bfly.b32	%r17|%p4, %r16, 4, 31, -1;
	add.s32 	%r18, %r17, %r16;
	shfl.sync.bfly.b32	%r19|%p5, %r18, 2, 31, -1;
	add.s32 	%r20, %r19, %r18;
	shfl.sync.bfly.b32	%r21|%p6, %r20, 1, 31, -1;
	add.s32 	%r7, %r21, %r20;
	and.b32  	%r22, %r1, 31;
	setp.ne.s32 	%p7, %r22, 0;
	@%p7 bra 	$L__BB1_4;
	shr.u32 	%r23, %r1, 3;
	mov.u32 	%r24, _ZZ19reduce_warp_shufflePiPKiiE9warp_sums;
	add.s32 	%r25, %r24, %r23;
	st.shared.u32 	[%r25], %r7;
$L__BB1_4:
	bar.sync 	0;
	setp.gt.u32 	%p8, %r1, 31;
	@%p8 bra 	$L__BB1_9;
	add.s32 	%r27, %r3, 31;
	shr.u32 	%r28, %r27, 5;
	setp.ge.u32 	%p9, %r1, %r28;
	mov.b32 	%r42, 0;
	@%p9 bra 	$L__BB1_7;
	shl.b32 	%r29, %r1, 2;
	mov.u32 	%r30, _ZZ19reduce_warp_shufflePiPKiiE9warp_sums;
	add.s32 	%r31, %r30, %r29;
	ld.shared.u32 	%r42, [%r31];
$L__BB1_7:
	shfl.sync.bfly.b32	%r32|%p10, %r42, 16, 31, -1;
	add.s32 	%r33, %r32, %r42;
	shfl.sync.bfly.b32	%r34|%p11, %r33, 8, 31, -1;
	add.s32 	%r35, %r34, %r33;
	shfl.sync.bfly.b32	%r36|%p12, %r35, 4, 31, -1;
	add.s32 	%r37, %r36, %r35;
	shfl.sync.bfly.b32	%r38|%p13, %r37, 2, 31, -1;
	add.s32 	%r39, %r38, %r37;
	shfl.sync.bfly.b32	%r40|%p14, %r39, 1, 31, -1;
	add.s32 	%r10, %r40, %r39;
	setp.ne.s32 	%p15, %r1, 0;
	@%p15 bra 	$L__BB1_9;
	cvta.to.global.u64 	%rd6, %rd1;
	mul.wide.u32 	%rd7, %r2, 4;
	add.s64 	%rd8, %rd6, %rd7;
	st.global.u32 	[%rd8], %r10;
$L__BB1_9:
	ret;

}
	// .globl	_Z18reduce_single_warpPiPKii
.visible .entry _Z18reduce_single_warpPiPKii(
	.param .u64 .ptr .align 1 _Z18reduce_single_warpPiPKii_param_0,
	.param .u64 .ptr .align 1 _Z18reduce_single_warpPiPKii_param_1,
	.param .u32 _Z18reduce_single_warpPiPKii_param_2
)
{
	.reg .pred 	%p<8>;
	.reg .b32 	%r<20>;
	.reg .b64 	%rd<9>;

	ld.param.u64 	%rd1, [_Z18reduce_single_warpPiPKii_param_0];
	ld.param.u64 	%rd2, [_Z18reduce_single_warpPiPKii_param_1];
	ld.param.u32 	%r8, [_Z18reduce_single_warpPiPKii_param_2];
	mov.u32 	%r1, %ctaid.x;
	mov.u32 	%r9, %ntid.x;
	mov.u32 	%r2, %tid.x;
	mad.lo.s32 	%r3, %r1, %r9, %r2;
	setp.ge.s32 	%p1, %r3, %r8;
	mov.b32 	%r19, 0;
	@%p1 bra 	$L__BB2_2;
	cvta.to.global.u64 	%rd3, %rd2;
	mul.wide.s32 	%rd4, %r3, 4;
	add.s64 	%rd5, %rd3, %rd4;
	ld.global.u32 	%r19, [%rd5];
$L__BB2_2:
	shfl.sync.bfly.b32	%r10|%p2, %r19, 16, 31, -1;
	add.s32 	%r11, %r10, %r19;
	shfl.sync.bfly.b32	%r12|%p3, %r11, 8, 31, -1;
	add.s32 	%r13, %r12, %r11;
	shfl.sync.bfly.b32	%r14|%p4, %r13, 4, 31, -1;
	add.s32 	%r15, %r14, %r13;
	shfl.sync.bfly.b32	%r16|%p5, %r15, 2, 31, -1;
	add.s32 	%r17, %r16, %r15;
	shfl.sync.bfly.b32	%r18|%p6, %r17, 1, 31, -1;
	add.s32 	%r6, %r18, %r17;
	setp.ne.s32 	%p7, %r2, 0;
	@%p7 bra 	$L__BB2_4;
	cvta.to.global.u64 	%rd6, %rd1;
	mul.wide.u32 	%rd7, %r1, 4;
	add.s64 	%rd8, %rd6, %rd7;
	st.global.u32 	[%rd8], %r6;
$L__BB2_4:
	ret;

}
	// .globl	_Z19reduce_multiple_opsPiS_S_PKii
.visible .entry _Z19reduce_multiple_opsPiS_S_PKii(
	.param .u64 .ptr .align 1 _Z19reduce_multiple_opsPiS_S_PKii_param_0,
	.param .u64 .ptr .align 1 _Z19reduce_multiple_opsPiS_S_PKii_param_1,
	.param .u64 .ptr .align 1 _Z19reduce_multiple_opsPiS_S_PKii_param_2,
	.param .u64 .ptr .align 1 _Z19reduce_multiple_opsPiS_S_PKii_param_3,
	.param .u32 _Z19reduce_multiple_opsPiS_S_PKii_param_4
)
{
	.reg .pred 	%p<36>;
	.reg .b32 	%r<99>;
	.reg .b64 	%rd<15>;
	// demoted variable
	.shared .align 4 .b8 _ZZ19reduce_multiple_opsPiS_S_PKiiE9warp_sums[128];
	// demoted variable
	.shared .align 4 .b8 _ZZ19reduce_multiple_opsPiS_S_PKiiE9warp_maxs[128];
	// demoted variable
	.shared .align 4 .b8 _ZZ19reduce_multiple_opsPiS_S_PKiiE9warp_mins[128];
	ld.param.u64 	%rd1, [_Z19reduce_multiple_opsPiS_S_PKii_param_0];
	ld.param.u64 	%rd2, [_Z19reduce_multiple_opsPiS_S_PKii_param_1];
	ld.param.u64 	%rd3, [_Z19reduce_multiple_opsPiS_S_PKii_param_2];
	ld.param.u64 	%rd4, [_Z19reduce_multiple_opsPiS_S_PKii_param_3];
	ld.param.u32 	%r20, [_Z19reduce_multiple_opsPiS_S_PKii_param_4];
	mov.u32 	%r1, %tid.x;
	mov.u32 	%r2, %ctaid.x;
	mov.u32 	%r3, %ntid.x;
	mad.lo.s32 	%r4, %r2, %r3, %r1;
	setp.ge.s32 	%p1, %r4, %r20;
	mov.b32 	%r95, 0;
	@%p1 bra 	$L__BB3_2;
	cvta.to.global.u64 	%rd5, %rd4;
	mul.wide.s32 	%rd6, %r4, 4;
	add.s64 	%rd7, %rd5, %rd6;
	ld.global.u32 	%r95, [%rd7];
$L__BB3_2:
	shfl.sync.bfly.b32	%r21|%p2, %r95, 16, 31, -1;
	add.s32 	%r22, %r21, %r95;
	shfl.sync.bfly.b32	%r23|%p3, %r22, 8, 31, -1;
	add.s32 	%r24, %r23, %r22;
	shfl.sync.bfly.b32	%r25|%p4, %r24, 4, 31, -1;
	add.s32 	%r26, %r25, %r24;
	shfl.sync.bfly.b32	%r27|%p5, %r26, 2, 31, -1;
	add.s32 	%r28, %r27, %r26;
	shfl.sync.bfly.b32	%r29|%p6, %r28, 1, 31, -1;
	add.s32 	%r7, %r29, %r28;
	shfl.sync.bfly.b32	%r30|%p7, %r95, 16, 31, -1;
	max.s32 	%r31, %r95, %r30;
	shfl.sync.bfly.b32	%r32|%p8, %r31, 8, 31, -1;
	max.s32 	%r33, %r31, %r32;
	shfl.sync.bfly.b32	%r34|%p9, %r33, 4, 31, -1;
	max.s32 	%r35, %r33, %r34;
	shfl.sync.bfly.b32	%r36|%p10, %r35, 2, 31, -1;
	max.s32 	%r37, %r35, %r36;
	shfl.sync.bfly.b32	%r38|%p11, %r37, 1, 31, -1;
	max.s32 	%r8, %r37, %r38;
	shfl.sync.bfly.b32	%r39|%p12, %r95, 16, 31, -1;
	min.s32 	%r40, %r95, %r39;
	shfl.sync.bfly.b32	%r41|%p13, %r40, 8, 31, -1;
	min.s32 	%r42, %r40, %r41;
	shfl.sync.bfly.b32	%r43|%p14, %r42, 4, 31, -1;
	min.s32 	%r44, %r42, %r43;
	shfl.sync.bfly.b32	%r45|%p15, %r44, 2, 31, -1;
	min.s32 	%r46, %r44, %r45;
	shfl.sync.bfly.b32	%r47|%p16, %r46, 1, 31, -1;
	min.s32 	%r9, %r46, %r47;
	and.b32  	%r48, %r1, 31;
	setp.ne.s32 	%p17, %r48, 0;
	@%p17 bra 	$L__BB3_4;
	shr.u32 	%r49, %r1, 3;
	mov.u32 	%r50, _ZZ19reduce_multiple_opsPiS_S_PKiiE9warp_sums;
	add.s32 	%r51, %r50, %r49;
	st.shared.u32 	[%r51], %r7;
	mov.u32 	%r52, _ZZ19reduce_multiple_opsPiS_S_PKiiE9warp_maxs;
	add.s32 	%r53, %r52, %r49;
	st.shared.u32 	[%r53], %r8;
	mov.u32 	%r54, _ZZ19reduce_multiple_opsPiS_S_PKiiE9warp_mins;
	add.s32 	%r55, %r54, %r49;
	st.shared.u32 	[%r55], %r9;
$L__BB3_4:
	bar.sync 	0;
	setp.gt.u32 	%p18, %r1, 31;
	@%p18 bra 	$L__BB3_9;
	add.s32 	%r59, %r3, 31;
	shr.u32 	%r60, %r59, 5;
	setp.ge.u32 	%p19, %r1, %r60;
	mov.b32 	%r98, 2147483647;
	mov.b32 	%r97, 0;
	mov.b32 	%r96, -2147483648;
	@%p19 bra 	$L__BB3_7;
	shl.b32 	%r61, %r1, 2;
	mov.u32 	%r62, _ZZ19reduce_multiple_opsPiS_S_PKiiE9warp_sums;
	add.s32 	%r63, %r62, %r61;
	ld.shared.u32 	%r97, [%r63];
	mov.u32 	%r64, _ZZ19reduce_multiple_opsPiS_S_PKiiE9warp_maxs;
	add.s32 	%r65, %r64, %r61;
	ld.shared.u32 	%r96, [%r65];
	mov.u32 	%r66, _ZZ19reduce_multiple_opsPiS_S_PKiiE9warp_mins;
	add.s32 	%r67, %r66, %r61;
	ld.shared.u32 	%r98, [%r67];
$L__BB3_7:
	shfl.sync.bfly.b32	%r68|%p20, %r97, 16, 31, -1;
	add.s32 	%r69, %r68, %r97;
	shfl.sync.bfly.b32	%r70|%p21, %r69, 8, 31, -1;
	add.s32 	%r71, %r70, %r69;
	shfl.sync.bfly.b32	%r72|%p22, %r71, 4, 31, -1;
	add.s32 	%r73, %r72, %r71;
	shfl.sync.bfly.b32	%r74|%p23, %r73, 2, 31, -1;
	add.s32 	%r75, %r74, %r73;
	shfl.sync.bfly.b32	%r76|%p24, %r75, 1, 31, -1;
	add.s32 	%r16, %r76, %r75;
	shfl.sync.bfly.b32	%r77|%p25, %r96, 16, 31, -1;
	max.s32 	%r78, %r96, %r77;
	shfl.sync.bfly.b32	%r79|%p26, %r78, 8, 31, -1;
	max.s32 	%r80, %r78, %r79;
	shfl.sync.bfly.b32	%r81|%p27, %r80, 4, 31, -1;
	max.s32 	%r82, %r80, %r81;
	shfl.sync.bfly.b32	%r83|%p28, %r82, 2, 31, -1;
	max.s32 	%r84, %r82, %r83;
	shfl.sync.bfly.b32	%r85|%p29, %r84, 1, 31, -1;
	max.s32 	%r17, %r84, %r85;
	shfl.sync.bfly.b32	%r86|%p30, %r98, 16, 31, -1;
	min.s32 	%r87, %r98, %r86;
	shfl.sync.bfly.b32	%r88|%p31, %r87, 8, 31, -1;
	min.s32 	%r89, %r87, %r88;
	shfl.sync.bfly.b32	%r90|%p32, %r89, 4, 31, -1;
	min.s32 	%r91, %r89, %r90;
	shfl.sync.bfly.b32	%r92|%p33, %r91, 2, 31, -1;
	min.s32 	%r93, %r91, %r92;
	shfl.sync.bfly.b32	%r94|%p34, %r93, 1, 31, -1;
	min.s32 	%r18, %r93, %r94;
	setp.ne.s32 	%p35, %r1, 0;
	@%p35 bra 	$L__BB3_9;
	cvta.to.global.u64 	%rd8, %rd1;
	mul.wide.u32 	%rd9, %r2, 4;
	add.s64 	%rd10, %rd8, %rd9;
	st.global.u32 	[%rd10], %r16;
	cvta.to.global.u64 	%rd11, %rd2;
	add.s64 	%rd12, %rd11, %rd9;
	st.global.u32 	[%rd12], %r17;
	cvta.to.global.u64 	%rd13, %rd3;
	add.s64 	%rd14, %rd13, %rd9;
	st.global.u32 	[%rd14], %r18;
$L__BB3_9:
	ret;

}


// ===== COMPILED SASS (sm_100) =====

	.target	sm_100

	.elftype	@"ET_EXEC"


//--------------------- .note.nv.tkinfo           --------------------------
	.section	.note.nv.tkinfo,"",@"SHT_NOTE"
	.sectionflags	@"SHF_NOTE_NV_TKINFO"
	.tkinfo
        /*0018*/ 	.word	0x00000002
        /*0030*/ 	.string	""
        /*0030*/ 	.string	"ptxas"
        /*0030*/ 	.string	"Cuda compilation tools, release 13.0, V13.0.88"
        /*0030*/ 	.string	"Build cuda_13.0.r13.0/compiler.36424714_0"
        /*0030*/ 	.string	"-arch sm_100 -m 64 "



//--------------------- .note.nv.cuinfo           --------------------------
	.section	.note.nv.cuinfo,"",@"SHT_NOTE"
	.sectionflags	@"SHF_NOTE_NV_CUINFO"
        /*0018*/ 	.short	0x0002
        /*001a*/ 	.short	0x0064
        /*001c*/ 	.short	0x0082
	.zero		2


//--------------------- .nv.info                  --------------------------
	.section	.nv.info,"",@"SHT_CUDA_INFO"
	.align	4


	//----- nvinfo : EIATTR_REGCOUNT
	.align		4
        /*0000*/ 	.byte	0x04, 0x2f
        /*0002*/ 	.short	(.L_1 - .L_0)
	.align		4
.L_0:
        /*0004*/ 	.word	index@(_Z20reduce_shared_memoryPiPKii)
        /*0008*/ 	.word	0x0000000b


	//----- nvinfo : EIATTR_FRAME_SIZE
	.align		4
.L_1:
        /*000c*/ 	.byte	0x04, 0x11
        /*000e*/ 	.short	(.L_3 - .L_2)
	.align		4
.L_2:
        /*0010*/ 	.word	index@(_Z20reduce_shared_memoryPiPKii)
        /*0014*/ 	.word	0x00000000


	//----- nvinfo : EIATTR_REGCOUNT
	.align		4
.L_3:
        /*0018*/ 	.byte	0x04, 0x2f
        /*001a*/ 	.short	(.L_5 - .L_4)
	.align		4
.L_4:
        /*001c*/ 	.word	index@(_Z19reduce_warp_shufflePiPKii)
        /*0020*/ 	.word	0x0000000e


	//----- nvinfo : EIATTR_FRAME_SIZE
	.align		4
.L_5:
        /*0024*/ 	.byte	0x04, 0x11
        /*0026*/ 	.short	(.L_7 - .L_6)
	.align		4
.L_6:
        /*0028*/ 	.word	index@(_Z19reduce_warp_shufflePiPKii)
        /*002c*/ 	.word	0x00000000


	//----- nvinfo : EIATTR_REGCOUNT
	.align		4
.L_7:
        /*0030*/ 	.byte	0x04, 0x2f
        /*0032*/ 	.short	(.L_9 - .L_8)
	.align		4
.L_8:
        /*0034*/ 	.word	index@(_Z18reduce_single_warpPiPKii)
        /*0038*/ 	.word	0x0000000c


	//----- nvinfo : EIATTR_FRAME_SIZE
	.align		4
.L_9:
        /*003c*/ 	.byte	0x04, 0x11
        /*003e*/ 	.short	(.L_11 - .L_10)
	.align		4
.L_10:
        /*0040*/ 	.word	index@(_Z18reduce_single_warpPiPKii)
        /*0044*/ 	.word	0x00000000


	//----- nvinfo : EIATTR_REGCOUNT
	.align		4
.L_11:
        /*0048*/ 	.byte	0x04, 0x2f
        /*004a*/ 	.short	(.L_13 - .L_12)
	.align		4
.L_12:
        /*004c*/ 	.word	index@(_Z19reduce_multiple_opsPiS_S_PKii)
        /*0050*/ 	.word	0x00000012


	//----- nvinfo : EIATTR_FRAME_SIZE
	.align		4
.L_13:
        /*0054*/ 	.byte	0x04, 0x11
        /*0056*/ 	.short	(.L_15 - .L_14)
	.align		4
.L_14:
        /*0058*/ 	.word	index@(_Z19reduce_multiple_opsPiS_S_PKii)
        /*005c*/ 	.word	0x00000000


	//----- nvinfo : EIATTR_MIN_STACK_SIZE
	.align		4
.L_15:
        /*0060*/ 	.byte	0x04, 0x12
        /*0062*/ 	.short	(.L_17 - .L_16)
	.align		4
.L_16:
        /*0064*/ 	.word	index@(_Z19reduce_multiple_opsPiS_S_PKii)
        /*0068*/ 	.word	0x00000000


	//----- nvinfo : EIATTR_MIN_STACK_SIZE
	.align		4
.L_17:
        /*006c*/ 	.byte	0x04, 0x12
        /*006e*/ 	.short	(.L_19 - .L_18)
	.align		4
.L_18:
        /*0070*/ 	.word	index@(_Z18reduce_single_warpPiPKii)
        /*0074*/ 	.word	0x00000000


	//----- nvinfo : EIATTR_MIN_STACK_SIZE
	.align		4
.L_19:
        /*0078*/ 	.byte	0x04, 0x12
        /*007a*/ 	.short	(.L_21 - .L_20)
	.align		4
.L_20:
        /*007c*/ 	.word	index@(_Z19reduce_warp_shufflePiPKii)
        /*0080*/ 	.word	0x00000000


	//----- nvinfo : EIATTR_MIN_STACK_SIZE
	.align		4
.L_21:
        /*0084*/ 	.byte	0x04, 0x12
        /*0086*/ 	.short	(.L_23 - .L_22)
	.align		4
.L_22:
        /*0088*/ 	.word	index@(_Z20reduce_shared_memoryPiPKii)
        /*008c*/ 	.word	0x00000000
.L_23:


//--------------------- .nv.compat                --------------------------
	.section	.nv.compat,"",@"SHT_CUDA_COMPAT_INFO"
	.align	4
        /*0000*/ 	.byte	0x02, 0x09, 0x00, 0x00, 0x02, 0x02, 0x01, 0x00, 0x02, 0x05, 0x05, 0x00, 0x03, 0x07, 0x01, 0x01
        /*0010*/ 	.byte	0x02, 0x03, 0x00, 0x00, 0x02, 0x06, 0x01, 0x00, 0x04, 0x0b, 0x08, 0x00, 0x09, 0x00, 0x00, 0x00
        /*0020*/ 	.byte	0x00, 0x00, 0x00, 0x00


//--------------------- .nv.info._Z19reduce_multiple_opsPiS_S_PKii --------------------------
	.section	.nv.info._Z19reduce_multiple_opsPiS_S_PKii,"",@"SHT_CUDA_INFO"
	.sectionflags	@""
	.align	4


	//----- nvinfo : EIATTR_CUDA_API_VERSION
	.align		4
        /*0000*/ 	.byte	0x04, 0x37
        /*0002*/ 	.short	(.L_25 - .L_24)
.L_24:
        /*0004*/ 	.word	0x00000082


	//----- nvinfo : EIATTR_KPARAM_INFO
	.align		4
.L_25:
        /*0008*/ 	.byte	0x04, 0x17
        /*000a*/ 	.short	(.L_27 - .L_26)
.L_26:
        /*000c*/ 	.word	0x00000000
        /*0010*/ 	.short	0x0004
        /*0012*/ 	.short	0x0020
        /*0014*/ 	.byte	0x00, 0xf0, 0x11, 0x00


	//----- nvinfo : EIATTR_KPARAM_INFO
	.align		4
.L_27:
        /*0018*/ 	.byte	0x04, 0x17
        /*001a*/ 	.short	(.L_29 - .L_28)
.L_28:
        /*001c*/ 	.word	0x00000000
        /*0020*/ 	.short	0x0003
        /*0022*/ 	.short	0x0018
        /*0024*/ 	.byte	0x00, 0xf5, 0x21, 0x00


	//----- nvinfo : EIATTR_KPARAM_INFO
	.align		4
.L_29:
        /*0028*/ 	.byte	0x04, 0x17
        /*002a*/ 	.short	(.L_31 - .L_30)
.L_30:
        /*002c*/ 	.word	0x00000000
        /*0030*/ 	.short	0x0002
        /*0032*/ 	.short	0x0010
        /*0034*/ 	.byte	0x00, 0xf5, 0x21, 0x00


	//----- nvinfo : EIATTR_KPARAM_INFO
	.align		4
.L_31:
        /*0038*/ 	.byte	0x04, 0x17
        /*003a*/ 	.short	(.L_33 - .L_32)
.L_32:
        /*003c*/ 	.word	0x00000000
        /*0040*/ 	.short	0x0001
        /*0042*/ 	.short	0x0008
        /*0044*/ 	.byte	0x00, 0xf5, 0x21, 0x00


	//----- nvinfo : EIATTR_KPARAM_INFO
	.align		4
.L_33:
        /*0048*/ 	.byte	0x04, 0x17
        /*004a*/ 	.short	(.L_35 - .L_34)
.L_34:
        /*004c*/ 	.word	0x00000000
        /*0050*/ 	.short	0x0000
        /*0052*/ 	.short	0x0000
        /*0054*/ 	.byte	0x00, 0xf5, 0x21, 0x00


	//----- nvinfo : EIATTR_SPARSE_MMA_MASK
	.align		4
.L_35:
        /*0058*/ 	.byte	0x03, 0x50
        /*005a*/ 	.short	0x0000


	//----- nvinfo : EIATTR_MAXREG_COUNT
	.align		4
        /*005c*/ 	.byte	0x03, 0x1b
        /*005e*/ 	.short	0x00ff


	//----- nvinfo : EIATTR_NUM_BARRIERS
	.align		4
        /*0060*/ 	.byte	0x02, 0x4c
        /*0062*/ 	.byte	0x01
	.zero		1


	//----- nvinfo : EIATTR_MERCURY_ISA_VERSION
	.align		4
        /*0064*/ 	.byte	0x03, 0x5f
        /*0066*/ 	.short	0x0101


	//----- nvinfo : EIATTR_COOP_GROUP_MASK_REGIDS
	.align		4
        /*0068*/ 	.byte	0x04, 0x29
        /*006a*/ 	.short	(.L_37 - .L_36)


	//   ....[0]....
.L_36:
        /*006c*/ 	.word	0xffffffff


	//   ....[1]....
        /*0070*/ 	.word	0xffffffff


	//   ....[2]....
        /*0074*/ 	.word	0xffffffff


	//   ....[3]....
        /*0078*/ 	.word	0xffffffff


	//   ....[4]....
        /*007c*/ 	.word	0xffffffff


	//   ....[5]....
        /*0080*/ 	.word	0xffffffff


	//   ....[6]....
        /*0084*/ 	.word	0xffffffff


	//   ....[7]....
        /*0088*/ 	.word	0xffffffff


	//   ....[8]....
        /*008c*/ 	.word	0xffffffff


	//   ....[9]....
        /*0090*/ 	.word	0xffffffff


	//   ....[10]....
        /*0094*/ 	.word	0xffffffff


	//   ....[11]....
        /*0098*/ 	.word	0xffffffff


	//   ....[12]....
        /*009c*/ 	.word	0xffffffff


	//   ....[13]....
        /*00a0*/ 	.word	0xffffffff


	//   ....[14]....
        /*00a4*/ 	.word	0xffffffff


	//   ....[15]....
        /*00a8*/ 	.word	0xffffffff


	//   ....[16]....
        /*00ac*/ 	.word	0xffffffff


	//   ....[17]....
        /*00b0*/ 	.word	0xffffffff


	//   ....[18]....
        /*00b4*/ 	.word	0xffffffff


	//   ....[19]....
        /*00b8*/ 	.word	0xffffffff


	//   ....[20]....
        /*00bc*/ 	.word	0xffffffff


	//   ....[21]....
        /*00c0*/ 	.word	0xffffffff


	//   ....[22]....
        /*00c4*/ 	.word	0xffffffff


	//   ....[23]....
        /*00c8*/ 	.word	0xffffffff


	//   ....[24]....
        /*00cc*/ 	.word	0xffffffff


	//   ....[25]....
        /*00d0*/ 	.word	0xffffffff


	//   ....[26]....
        /*00d4*/ 	.word	0xffffffff


	//   ....[27]....
        /*00d8*/ 	.word	0xffffffff


	//----- nvinfo : EIATTR_COOP_GROUP_INSTR_OFFSETS
	.align		4
.L_37:
        /*00dc*/ 	.byte	0x04, 0x28
        /*00de*/ 	.short	(.L_39 - .L_38)


	//   ....[0]....
.L_38:
        /*00e0*/ 	.word	0x000000f0


	//   ....[1]....
        /*00e4*/ 	.word	0x00000130


	//   ....[2]....
        /*00e8*/ 	.word	0x00000140


	//   ....[3]....
        /*00ec*/ 	.word	0x00000150


	//   ....[4]....
        /*00f0*/ 	.word	0x00000180


	//   ....[5]....
        /*00f4*/ 	.word	0x000001a0


	//   ....[6]....
        /*00f8*/ 	.word	0x000001b0


	//   ....[7]....
        /*00fc*/ 	.word	0x000001f0


	//   ....[8]....
        /*0100*/ 	.word	0x00000200


	//   ....[9]....
        /*0104*/ 	.word	0x00000210


	//   ....[10]....
        /*0108*/ 	.word	0x00000240


	//   ....[11]....
        /*010c*/ 	.word	0x00000270


	//   ....[12]....
        /*0110*/ 	.word	0x000002a0


	//   ....[13]....
        /*0114*/ 	.word	0x000004f0


	//   ....[14]....
        /*0118*/ 	.word	0x00000510


	//   ....[15]....
        /*011c*/ 	.word	0x00000520


	//   ....[16]....
        /*0120*/ 	.word	0x00000550


	//   ....[17]....
        /*0124*/ 	.word	0x00000570


	//   ....[18]....
        /*0128*/ 	.word	0x00000580


	//   ....[19]....
        /*012c*/ 	.word	0x000005b0


	//   ....[20]....
        /*0130*/ 	.word	0x000005d0


	//   ....[21]....
        /*0134*/ 	.word	0x000005e0


	//   ....[22]....
        /*0138*/ 	.word	0x00000610


	//   ....[23]....
        /*013c*/ 	.word	0x00000630


	//   ....[24]....
        /*0140*/ 	.word	0x00000640


	//   ....[25]....
        /*0144*/ 	.word	0x00000670


	//   ....[26]....
        /*0148*/ 	.word	0x00000690


	//   ....[27]....
        /*014c*/ 	.word	0x000006a0


	//----- nvinfo : EIATTR_VRC_CTA_INIT_COUNT
	.align		4
.L_39:
        /*0150*/ 	.byte	0x02, 0x4a
	.zero		1
	.zero		1


	//----- nvinfo : EIATTR_EXIT_INSTR_OFFSETS
	.align		4
        /*0154*/ 	.byte	0x04, 0x1c
        /*0156*/ 	.short	(.L_41 - .L_40)


	//   ....[0]....
.L_40:
        /*0158*/ 	.word	0x00000380


	//   ....[1]....
        /*015c*/ 	.word	0x000006b0


	//   ....[2]....
        /*0160*/ 	.word	0x00000780


	//----- nvinfo : EIATTR_CRS_STACK_SIZE
	.align		4
.L_41:
        /*0164*/ 	.byte	0x04, 0x1e
        /*0166*/ 	.short	(.L_43 - .L_42)
.L_42:
        /*0168*/ 	.word	0x00000000


	//----- nvinfo : EIATTR_CBANK_PARAM_SIZE
	.align		4
.L_43:
        /*016c*/ 	.byte	0x03, 0x19
        /*016e*/ 	.short	0x0024


	//----- nvinfo : EIATTR_PARAM_CBANK
	.align		4
        /*0170*/ 	.byte	0x04, 0x0a
        /*0172*/ 	.short	(.L_45 - .L_44)
	.align		4
.L_44:
        /*0174*/ 	.word	index@(.nv.constant0._Z19reduce_multiple_opsPiS_S_PKii)
        /*0178*/ 	.short	0x0380
        /*017a*/ 	.short	0x0024


	//----- nvinfo : EIATTR_SW_WAR
	.align		4
.L_45:
        /*017c*/ 	.byte	0x04, 0x36
        /*017e*/ 	.short	(.L_47 - .L_46)
.L_46:
        /*0180*/ 	.word	0x00000008
.L_47:


//--------------------- .nv.info._Z18reduce_single_warpPiPKii --------------------------
	.section	.nv.info._Z18reduce_single_warpPiPKii,"",@"SHT_CUDA_INFO"
	.sectionflags	@""
	.align	4


	//----- nvinfo : EIATTR_CUDA_API_VERSION
	.align		4
        /*0000*/ 	.byte	0x04, 0x37
        /*0002*/ 	.short	(.L_49 - .L_48)
.L_48:
        /*0004*/ 	.word	0x00000082


	//----- nvinfo : EIATTR_KPARAM_INFO
	.align		4
.L_49:
        /*0008*/ 	.byte	0x04, 0x17
        /*000a*/ 	.short	(.L_51 - .L_50)
.L_50:
        /*000c*/ 	.word	0x00000000
        /*0010*/ 	.short	0x0002
        /*0012*/ 	.short	0x0010
        /*0014*/ 	.byte	0x00, 0xf0, 0x11, 0x00


	//----- nvinfo : EIATTR_KPARAM_INFO
	.align		4
.L_51:
        /*0018*/ 	.byte	0x04, 0x17
        /*001a*/ 	.short	(.L_53 - .L_52)
.L_52:
        /*001c*/ 	.word	0x00000000
        /*0020*/ 	.short	0x0001
        /*0022*/ 	.short	0x0008
        /*0024*/ 	.byte	0x00, 0xf5, 0x21, 0x00


	//----- nvinfo : EIATTR_KPARAM_INFO
	.align		4
.L_53:
        /*0028*/ 	.byte	0x04, 0x17
        /*002a*/ 	.short	(.L_55 - .L_54)
.L_54:
        /*002c*/ 	.word	0x00000000
        /*0030*/ 	.short	0x0000
        /*0032*/ 	.short	0x0000
        /*0034*/ 	.byte	0x00, 0xf5, 0x21, 0x00


	//----- nvinfo : EIATTR_SPARSE_MMA_MASK
	.align		4
.L_55:
        /*0038*/ 	.byte	0x03, 0x50
        /*003a*/ 	.short	0x0000


	//----- nvinfo : EIATTR_MAXREG_COUNT
	.align		4
        /*003c*/ 	.byte	0x03, 0x1b
        /*003e*/ 	.short	0x00ff


	//----- nvinfo : EIATTR_MERCURY_ISA_VERSION
	.align		4
        /*0040*/ 	.byte	0x03, 0x5f
        /*0042*/ 	.short	0x0101


	//----- nvinfo : EIATTR_COOP_GROUP_MASK_REGIDS
	.align		4
        /*0044*/ 	.byte	0x04, 0x29
        /*0046*/ 	.short	(.L_57 - .L_56)


	//   ....[0]....
.L_56:
        /*0048*/ 	.word	0xffffffff


	//   ....[1]....
        /*004c*/ 	.word	0xffffffff


	//   ....[2]....
        /*0050*/ 	.word	0xffffffff


	//   ....[3]....
        /*0054*/ 	.word	0xffffffff


	//   ....[4]....
        /*0058*/ 	.word	0xffffffff


	//----- nvinfo : EIATTR_COOP_GROUP_INSTR_OFFSETS
	.align		4
.L_57:
        /*005c*/ 	.byte	0x04, 0x28
        /*005e*/ 	.short	(.L_59 - .L_58)


	//   ....[0]....
.L_58:
        /*0060*/ 	.word	0x000000f0


	//   ....[1]....
        /*0064*/ 	.word	0x00000120


	//   ....[2]....
        /*0068*/ 	.word	0x00000140


	//   ....[3]....
        /*006c*/ 	.word	0x00000160


	//   ....[4]....
        /*0070*/ 	.word	0x00000180


	//----- nvinfo : EIATTR_VRC_CTA_INIT_COUNT
	.align		4
.L_59:
        /*0074*/ 	.byte	0x02, 0x4a
	.zero		1
	.zero		1


	//----- nvinfo : EIATTR_EXIT_INSTR_OFFSETS
	.align		4
        /*0078*/ 	.byte	0x04, 0x1c
        /*007a*/ 	.short	(.L_61 - .L_60)


	//   ....[0]....
.L_60:
        /*007c*/ 	.word	0x00000190


	//   ....[1]....
        /*0080*/ 	.word	0x000001e0


	//----- nvinfo : EIATTR_CRS_STACK_SIZE
	.align		4
.L_61:
        /*0084*/ 	.byte	0x04, 0x1e
        /*0086*/ 	.short	(.L_63 - .L_62)
.L_62:
        /*0088*/ 	.word	0x00000000


	//----- nvinfo : EIATTR_CBANK_PARAM_SIZE
	.align		4
.L_63:
        /*008c*/ 	.byte	0x03, 0x19
        /*008e*/ 	.short	0x0014


	//----- nvinfo : EIATTR_PARAM_CBANK
	.align		4
        /*0090*/ 	.byte	0x04, 0x0a
        /*0092*/ 	.short	(.L_65 - .L_64)
	.align		4
.L_64:
        /*0094*/ 	.word	index@(.nv.constant0._Z18reduce_single_warpPiPKii)
        /*0098*/ 	.short	0x0380
        /*009a*/ 	.short	0x0014


	//----- nvinfo : EIATTR_SW_WAR
	.align		4
.L_65:
        /*009c*/ 	.byte	0x04, 0x36
        /*009e*/ 	.short	(.L_67 - .L_66)
.L_66:
        /*00a0*/ 	.word	0x00000008
.L_67:


//--------------------- .nv.info._Z19reduce_warp_shufflePiPKii --------------------------
	.section	.nv.info._Z19reduce_warp_shufflePiPKii,"",@"SHT_CUDA_INFO"
	.sectionflags	@""
	.align	4


	//----- nvinfo : EIATTR_CUDA_API_VERSION
	.align		4
        /*0000*/ 	.byte	0x04, 0x37
        /*0002*/ 	.short	(.L_69 - .L_68)
.L_68:
        /*0004*/ 	.word	0x00000082


	//----- nvinfo : EIATTR_KPARAM_INFO
	.align		4
.L_69:
        /*0008*/ 	.byte	0x04, 0x17
        /*000a*/ 	.short	(.L_71 - .L_70)
.L_70:
        /*000c*/ 	.word	0x00000000
        /*0010*/ 	.short	0x0002
        /*0012*/ 	.short	0x0010
        /*0014*/ 	.byte	0x00, 0xf0, 0x11, 0x00


	//----- nvinfo : EIATTR_KPARAM_INFO
	.align		4
.L_71:
        /*0018*/ 	.byte	0x04, 0x17
        /*001a*/ 	.short	(.L_73 - .L_72)
.L_72:
        /*001c*/ 	.word	0x00000000
        /*0020*/ 	.short	0x0001
        /*0022*/ 	.short	0x0008
        /*0024*/ 	.byte	0x00, 0xf5, 0x21, 0x00


	//----- nvinfo : EIATTR_KPARAM_INFO
	.align		4
.L_73:
        /*0028*/ 	.byte	0x04, 0x17
        /*002a*/ 	.short	(.L_75 - .L_74)
.L_74:
        /*002c*/ 	.word	0x00000000
        /*0030*/ 	.short	0x0000
        /*0032*/ 	.short	0x0000
        /*0034*/ 	.byte	0x00, 0xf5, 0x21, 0x00


	//----- nvinfo : EIATTR_SPARSE_MMA_MASK
	.align		4
.L_75:
        /*0038*/ 	.byte	0x03, 0x50
        /*003a*/ 	.short	0x0000


	//----- nvinfo : EIATTR_MAXREG_COUNT
	.align		4
        /*003c*/ 	.byte	0x03, 0x1b
        /*003e*/ 	.short	0x00ff


	//----- nvinfo : EIATTR_NUM_BARRIERS
	.align		4
        /*0040*/ 	.byte	0x02, 0x4c
        /*0042*/ 	.byte	0x01
	.zero		1


	//----- nvinfo : EIATTR_MERCURY_ISA_VERSION
	.align		4
        /*0044*/ 	.byte	0x03, 0x5f
        /*0046*/ 	.short	0x0101


	//----- nvinfo : EIATTR_COOP_GROUP_MASK_REGIDS
	.align		4
        /*0048*/ 	.byte	0x04, 0x29
        /*004a*/ 	.short	(.L_77 - .L_76)


	//   ....[0]....
.L_76:
        /*004c*/ 	.word	0xffffffff


	//   ....[1]....
        /*0050*/ 	.word	0xffffffff


	//   ....[2]....
        /*0054*/ 	.word	0xffffffff


	//   ....[3]....
        /*0058*/ 	.word	0xffffffff


	//   ....[4]....
        /*005c*/ 	.word	0xffffffff


	//   ....[5]....
        /*0060*/ 	.word	0xffffffff


	//   ....[6]....
        /*0064*/ 	.word	0xffffffff


	//   ....[7]....
        /*0068*/ 	.word	0xffffffff


	//   ....[8]....
        /*006c*/ 	.word	0xffffffff


	//   ....[9]....
        /*0070*/ 	.word	0xffffffff


	//----- nvinfo : EIATTR_COOP_GROUP_INSTR_OFFSETS
	.align		4
.L_77:
        /*0074*/ 	.byte	0x04, 0x28
        /*0076*/ 	.short	(.L_79 - .L_78)


	//   ....[0]....
.L_78:
        /*0078*/ 	.word	0x000000f0


	//   ....[1]....
        /*007c*/ 	.word	0x00000120


	//   ....[2]....
        /*0080*/ 	.word	0x00000160


	//   ....[3]....
        /*0084*/ 	.word	0x00000180


	//   ....[4]....
        /*0088*/ 	.word	0x000001a0


	//   ....[5]....
        /*008c*/ 	.word	0x00000290


	//   ....[6]....
        /*0090*/ 	.word	0x000002b0


	//   ....[7]....
        /*0094*/ 	.word	0x000002d0


	//   ....[8]....
        /*0098*/ 	.word	0x000002f0


	//   ....[9]....
        /*009c*/ 	.word	0x00000310


	//----- nvinfo : EIATTR_VRC_CTA_INIT_COUNT
	.align		4
.L_79:
        /*00a0*/ 	.byte	0x02, 0x4a
	.zero		1
	.zero		1


	//----- nvinfo : EIATTR_EXIT_INSTR_OFFSETS
	.align		4
        /*00a4*/ 	.byte	0x04, 0x1c
        /*00a6*/ 	.short	(.L_81 - .L_80)


	//   ....[0]....
.L_80:
        /*00a8*/ 	.word	0x000001e0


	//   ....[1]....
        /*00ac*/ 	.word	0x00000320


	//   ....[2]....
        /*00b0*/ 	.word	0x00000370


	//----- nvinfo : EIATTR_CBANK_PARAM_SIZE
	.align		4
.L_81:
        /*00b4*/ 	.byte	0x03, 0x19
        /*00b6*/ 	.short	0x0014


	//----- nvinfo : EIATTR_PARAM_CBANK
	.align		4
        /*00b8*/ 	.byte	0x04, 0x0a
        /*00ba*/ 	.short	(.L_83 - .L_82)
	.align		4
.L_82:
        /*00bc*/ 	.word	index@(.nv.constant0._Z19reduce_warp_shufflePiPKii)
        /*00c0*/ 	.short	0x0380
        /*00c2*/ 	.short	0x0014


	//----- nvinfo : EIATTR_SW_WAR
	.align		4
.L_83:
        /*00c4*/ 	.byte	0x04, 0x36
        /*00c6*/ 	.short	(.L_85 - .L_84)
.L_84:
        /*00c8*/ 	.word	0x00000008
.L_85:


//--------------------- .nv.info._Z20reduce_shared_memoryPiPKii --------------------------
	.section	.nv.info._Z20reduce_shared_memoryPiPKii,"",@"SHT_CUDA_INFO"
	.sectionflags	@""
	.align	4


	//----- nvinfo : EIATTR_CUDA_API_VERSION
	.align		4
        /*0000*/ 	.byte	0x04, 0x37
        /*0002*/ 	.short	(.L_87 - .L_86)
.L_86:
        /*0004*/ 	.word	0x00000082


	//----- nvinfo : EIATTR_KPARAM_INFO
	.align		4
.L_87:
        /*0008*/ 	.byte	0x04, 0x17
        /*000a*/ 	.short	(.L_89 - .L_88)
.L_88:
        /*000c*/ 	.word	0x00000000
        /*0010*/ 	.short	0x0002
        /*0012*/ 	.short	0x0010
        /*0014*/ 	.byte	0x00, 0xf0, 0x11, 0x00


	//----- nvinfo : EIATTR_KPARAM_INFO
	.align		4
.L_89:
        /*0018*/ 	.byte	0x04, 0x17
        /*001a*/ 	.short	(.L_91 - .L_90)
.L_90:
        /*001c*/ 	.word	0x00000000
        /*0020*/ 	.short	0x0001
        /*0022*/ 	.short	0x0008
        /*0024*/ 	.byte	0x00, 0xf5, 0x21, 0x00


	//----- nvinfo : EIATTR_KPARAM_INFO
	.align		4
.L_91:
        /*0028*/ 	.byte	0x04, 0x17
        /*002a*/ 	.short	(.L_93 - .L_92)
.L_92:
        /*002c*/ 	.word	0x00000000
        /*0030*/ 	.short	0x0000
        /*0032*/ 	.short	0x0000
        /*0034*/ 	.byte	0x00, 0xf5, 0x21, 0x00


	//----- nvinfo : EIATTR_SPARSE_MMA_MASK
	.align		4
.L_93:
        /*0038*/ 	.byte	0x03, 0x50
        /*003a*/ 	.short	0x0000


	//----- nvinfo : EIATTR_MAXREG_COUNT
	.align		4
        /*003c*/ 	.byte	0x03, 0x1b
        /*003e*/ 	.short	0x00ff


	//----- nvinfo : EIATTR_NUM_BARRIERS
	.align		4
        /*0040*/ 	.byte	0x02, 0x4c
        /*0042*/ 	.byte	0x01
	.zero		1


	//----- nvinfo : EIATTR_MERCURY_ISA_VERSION
	.align		4
        /*0044*/ 	.byte	0x03, 0x5f
        /*0046*/ 	.short	0x0101


	//----- nvinfo : EIATTR_VRC_CTA_INIT_COUNT
	.align		4
        /*0048*/ 	.byte	0x02, 0x4a
	.zero		1
	.zero		1


	//----- nvinfo : EIATTR_EXIT_INSTR_OFFSETS
	.align		4
        /*004c*/ 	.byte	0x04, 0x1c
        /*004e*/ 	.short	(.L_95 - .L_94)


	//   ....[0]....
.L_94:
        /*0050*/ 	.word	0x00000210


	//   ....[1]....
        /*0054*/ 	.word	0x00000290


	//----- nvinfo : EIATTR_CBANK_PARAM_SIZE
	.align		4
.L_95:
        /*0058*/ 	.byte	0x03, 0x19
        /*005a*/ 	.short	0x0014


	//----- nvinfo : EIATTR_PARAM_CBANK
	.align		4
        /*005c*/ 	.byte	0x04, 0x0a
        /*005e*/ 	.short	(.L_97 - .L_96)
	.align		4
.L_96:
        /*0060*/ 	.word	index@(.nv.constant0._Z20reduce_shared_memoryPiPKii)
        /*0064*/ 	.short	0x0380
        /*0066*/ 	.short	0x0014


	//----- nvinfo : EIATTR_SW_WAR
	.align		4
.L_97:
        /*0068*/ 	.byte	0x04, 0x36
        /*006a*/ 	.short	(.L_99 - .L_98)
.L_98:
        /*006c*/ 	.word	0x00000008
.L_99:


//--------------------- .nv.callgraph             --------------------------
	.section	.nv.callgraph,"",@"SHT_CUDA_CALLGRAPH"
	.align	4
	.sectionentsize	8
	.align		4
        /*0000*/ 	.word	0x00000000
	.align		4
        /*0004*/ 	.word	0xffffffff
	.align		4
        /*0008*/ 	.word	0x00000000
	.align		4
        /*000c*/ 	.word	0xfffffffe
	.align		4
        /*0010*/ 	.word	0x00000000
	.align		4
        /*0014*/ 	.word	0xfffffffd
	.align		4
        /*0018*/ 	.word	0x00000000
	.align		4
        /*001c*/ 	.word	0xfffffffc


//--------------------- .text._Z19reduce_multiple_opsPiS_S_PKii --------------------------
	.section	.text._Z19reduce_multiple_opsPiS_S_PKii,"ax",@progbits
	.align	128
        .global         _Z19reduce_multiple_opsPiS_S_PKii
        .type           _Z19reduce_multiple_opsPiS_S_PKii,@function
        .size           _Z19reduce_multiple_opsPiS_S_PKii,(.L_x_10 - _Z19reduce_multiple_opsPiS_S_PKii)
        .other          _Z19reduce_multiple_opsPiS_S_PKii,@"STO_CUDA_ENTRY STV_DEFAULT"
_Z19reduce_multiple_opsPiS_S_PKii:
.text._Z19reduce_multiple_opsPiS_S_PKii:
[----:B------:R-:W-:Y:S01]  /*0000*/  LDC R1, c[0x0][0x37c] ;  /* 0x0000df00ff017b82 */ /* 0x000fe20000000800 */
[----:B------:R-:W0:Y:S01]  /*0010*/  S2R R3, SR_TID.X ;  /* 0x0000000000037919 */ /* 0x000e220000002100 */
[----:B------:R-:W0:Y:S01]  /*0020*/  LDCU UR4, c[0x0][0x360] ;  /* 0x00006c00ff0477ac */ /* 0x000e220008000800 */
[----:B------:R-:W-:Y:S01]  /*0030*/  IMAD.MOV.U32 R2, RZ, RZ, RZ ;  /* 0x000000ffff027224 */ /* 0x000fe200078e00ff */
[----:B------:R-:W0:Y:S01]  /*0040*/  S2R R0, SR_CTAID.X ;  /* 0x0000000000007919 */ /* 0x000e220000002500 */
[----:B------:R-:W1:Y:S01]  /*0050*/  LDCU UR5, c[0x0][0x3a0] ;  /* 0x00007400ff0577ac */ /* 0x000e620008000800 */
[----:B------:R-:W2:Y:S01]  /*0060*/  LDCU.64 UR8, c[0x0][0x358] ;  /* 0x00006b00ff0877ac */ /* 0x000ea20008000a00 */
[----:B0-----:R-:W-:-:S05]  /*0070*/  IMAD R7, R0, UR4, R3 ;  /* 0x0000000400077c24 */ /* 0x001fca000f8e0203 */
[----:B-1----:R-:W-:-:S13]  /*0080*/  ISETP.GE.AND P0, PT, R7, UR5, PT ;  /* 0x0000000507007c0c */ /* 0x002fda000bf06270 */
[----:B------:R-:W0:Y:S02]  /*0090*/  @!P0 LDC.64 R4, c[0x0][0x398] ;  /* 0x0000e600ff048b82 */ /* 0x000e240000000a00 */
[----:B0-----:R-:W-:-:S05]  /*00a0*/  @!P0 IMAD.WIDE R4, R7, 0x4, R4 ;  /* 0x0000000407048825 */ /* 0x001fca00078e0204 */
[----:B--2---:R-:W2:Y:S01]  /*00b0*/  @!P0 LDG.E R2, desc[UR8][R4.64] ;  /* 0x0000000804028981 */ /* 0x004ea2000c1e1900 */
[C---:B------:R-:W-:Y:S02]  /*00c0*/  LOP3.LUT P0, RZ, R3.reuse, 0x1f, RZ, 0xc0, !PT ;  /* 0x0000001f03ff7812 */ /* 0x040fe4000780c0ff */
[----:B------:R-:W-:-:S11]  /*00d0*/  ISETP.GT.U32.AND P1, PT, R3, 0x1f, PT ;  /* 0x0000001f0300780c */ /* 0x000fd60003f24070 */
[----:B------:R-:W0:Y:S01]  /*00e0*/  @!P0 S2R R15, SR_CgaCtaId ;  /* 0x00000000000f8919 */ /* 0x000e220000008800 */
[----:B--2---:R-:W1:Y:S02]  /*00f0*/  SHFL.BFLY PT, R7, R2, 0x10, 0x1f ;  /* 0x0e001f0002077f89 */ /* 0x004e6400000e0000 */
[C---:B-1----:R-:W-:Y:S01]  /*0100*/  IMAD.IADD R6, R7.reuse, 0x1, R2 ;  /* 0x0000000107067824 */ /* 0x042fe200078e0202 */
[CC--:B------:R-:W-:Y:S02]  /*0110*/  VIMNMX R8, PT, PT, R7.reuse, R2.reuse, !PT ;  /* 0x0000000207087248 */ /* 0x0c0fe40007fe0100 */
[----:B------:R-:W-:Y:S02]  /*0120*/  VIMNMX R11, PT, PT, R7, R2, PT ;  /* 0x00000002070b7248 */ /* 0x000fe40003fe0100 */
[----:B------:R-:W1:Y:S04]  /*0130*/  SHFL.BFLY PT, R7, R6, 0x8, 0x1f ;  /* 0x0d001f0006077f89 */ /* 0x000e6800000e0000 */
[----:B------:R-:W2:Y:S04]  /*0140*/  SHFL.BFLY PT, R9, R8, 0x8, 0x1f ;  /* 0x0d001f0008097f89 */ /* 0x000ea800000e0000 */
[----:B------:R-:W3:Y:S01]  /*0150*/  SHFL.BFLY PT, R10, R11, 0x8, 0x1f ;  /* 0x0d001f000b0a7f89 */ /* 0x000ee200000e0000 */
[----:B-1----:R-:W-:Y:S01]  /*0160*/  IMAD.IADD R7, R6, 0x1, R7 ;  /* 0x0000000106077824 */ /* 0x002fe200078e0207 */
[----:B--2---:R-:W-:-:S04]  /*0170*/  VIMNMX R9, PT, PT, R8, R9, !PT ;  /* 0x0000000908097248 */ /* 0x004fc80007fe0100 */
[----:B------:R-:W1:Y:S01]  /*0180*/  SHFL.BFLY PT, R4, R7, 0x4, 0x1f ;  /* 0x0c801f0007047f89 */ /* 0x000e6200000e0000 */
[----:B---3--:R-:W-:-:S03]  /*0190*/  VIMNMX R12, PT, PT, R11, R10, PT ;  /* 0x0000000a0b0c7248 */ /* 0x008fc60003fe0100 */
[----:B------:R-:W2:Y:S04]  /*01a0*/  SHFL.BFLY PT, R2, R9, 0x4, 0x1f ;  /* 0x0c801f0009027f89 */ /* 0x000ea800000e0000 */
[----:B------:R-:W3:Y:S01]  /*01b0*/  SHFL.BFLY PT, R5, R12, 0x4, 0x1f ;  /* 0x0c801f000c057f89 */ /* 0x000ee200000e0000 */
[----:B-1----:R-:W-:Y:S01]  /*01c0*/  IMAD.IADD R4, R7, 0x1, R4 ;  /* 0x0000000107047824 */ /* 0x002fe200078e0204 */
[----:B--2---:R-:W-:Y:S02]  /*01d0*/  VIMNMX R10, PT, PT, R9, R2, !PT ;  /* 0x00000002090a7248 */ /* 0x004fe40007fe0100 */
[----:B---3--:R-:W-:-:S03]  /*01e0*/  VIMNMX R13, PT, PT, R12, R5, PT ;  /* 0x000000050c0d7248 */ /* 0x008fc60003fe0100 */
[----:B------:R-:W1:Y:S04]  /*01f0*/  SHFL.BFLY PT, R11, R10, 0x2, 0x1f ;  /* 0x0c401f000a0b7f89 */ /* 0x000e6800000e0000 */
[----:B------:R-:W2:Y:S04]  /*0200*/  SHFL.BFLY PT, R5, R4, 0x2, 0x1f ;  /* 0x0c401f0004057f89 */ /* 0x000ea800000e0000 */
[----:B------:R-:W3:Y:S01]  /*0210*/  SHFL.BFLY PT, R2, R13, 0x2, 0x1f ;  /* 0x0c401f000d027f89 */ /* 0x000ee200000e0000 */
[----:B-1----:R-:W-:Y:S01]  /*0220*/  VIMNMX R11, PT, PT, R10, R11, !PT ;  /* 0x0000000b0a0b7248 */ /* 0x002fe20007fe0100 */
[----:B--2---:R-:W-:-:S04]  /*0230*/  IMAD.IADD R5, R4, 0x1, R5 ;  /* 0x0000000104057824 */ /* 0x004fc800078e0205 */
[----:B------:R-:W1:Y:S01]  /*0240*/  SHFL.BFLY PT, R6, R11, 0x1, 0x1f ;  /* 0x0c201f000b067f89 */ /* 0x000e6200000e0000 */
[----:B------:R-:W-:Y:S02]  /*0250*/  @!P0 MOV R4, 0x400 ;  /* 0x0000040000048802 */ /* 0x000fe40000000f00 */
[----:B---3--:R-:W-:Y:S02]  /*0260*/  VIMNMX R7, PT, PT, R13, R2, PT ;  /* 0x000000020d077248 */ /* 0x008fe40003fe0100 */
[----:B------:R-:W2:Y:S01]  /*0270*/  SHFL.BFLY PT, R2, R5, 0x1, 0x1f ;  /* 0x0c201f0005027f89 */ /* 0x000ea200000e0000 */
[C---:B------:R-:W-:Y:S02]  /*0280*/  @!P0 VIADD R9, R4.reuse, 0x80 ;  /* 0x0000008004098836 */ /* 0x040fe40000000000 */
[----:B------:R-:W-:Y:S01]  /*0290*/  @!P0 VIADD R12, R4, 0x100 ;  /* 0x00000100040c8836 */ /* 0x000fe20000000000 */
[----:B------:R-:W3:Y:S01]  /*02a0*/  SHFL.BFLY PT, R8, R7, 0x1, 0x1f ;  /* 0x0c201f0007087f89 */ /* 0x000ee200000e0000 */
[----:B0-----:R-:W-:-:S02]  /*02b0*/  @!P0 LEA R4, R15, R4, 0x18 ;  /* 0x000000040f048211 */ /* 0x001fc400078ec0ff */
[C---:B------:R-:W-:Y:S02]  /*02c0*/  @!P0 LEA R10, R15.reuse, R9, 0x18 ;  /* 0x000000090f0a8211 */ /* 0x040fe400078ec0ff */
[----:B------:R-:W-:Y:S02]  /*02d0*/  @!P0 LEA R12, R15, R12, 0x18 ;  /* 0x0000000c0f0c8211 */ /* 0x000fe400078ec0ff */
[C---:B------:R-:W-:Y:S02]  /*02e0*/  @!P0 LEA.HI R4, R3.reuse, R4, RZ, 0x1d ;  /* 0x0000000403048211 */ /* 0x040fe400078fe8ff */
[C---:B------:R-:W-:Y:S02]  /*02f0*/  @!P0 LEA.HI R10, R3.reuse, R10, RZ, 0x1d ;  /* 0x0000000a030a8211 */ /* 0x040fe400078fe8ff */
[----:B------:R-:W-:Y:S02]  /*0300*/  @!P0 LEA.HI R12, R3, R12, RZ, 0x1d ;  /* 0x0000000c030c8211 */ /* 0x000fe400078fe8ff */
[----:B-1----:R-:W-:Y:S01]  /*0310*/  VIMNMX R13, PT, PT, R11, R6, !PT ;  /* 0x000000060b0d7248 */ /* 0x002fe20007fe0100 */
[----:B--2---:R-:W-:Y:S01]  /*0320*/  IMAD.IADD R9, R5, 0x1, R2 ;  /* 0x0000000105097824 */ /* 0x004fe200078e0202 */
[----:B---3--:R-:W-:-:S04]  /*0330*/  VIMNMX R5, PT, PT, R7, R8, PT ;  /* 0x0000000807057248 */ /* 0x008fc80003fe0100 */
[----:B------:R0:W-:Y:S04]  /*0340*/  @!P0 STS [R4], R9 ;  /* 0x0000000904008388 */ /* 0x0001e80000000800 */
[----:B------:R0:W-:Y:S04]  /*0350*/  @!P0 STS [R10], R13 ;  /* 0x0000000d0a008388 */ /* 0x0001e80000000800 */
[----:B------:R0:W-:Y:S01]  /*0360*/  @!P0 STS [R12], R5 ;  /* 0x000000050c008388 */ /* 0x0001e20000000800 */
[----:B------:R-:W-:Y:S06]  /*0370*/  BAR.SYNC.DEFER_BLOCKING 0x0 ;  /* 0x0000000000007b1d */ /* 0x000fec0000010000 */
[----:B------:R-:W-:Y:S05]  /*0380*/  @P1 EXIT ;  /* 0x000000000000194d */ /* 0x000fea0003800000 */
[----:B------:R-:W-:Y:S01]  /*0390*/  UIADD3 UR4, UPT, UPT, UR4, 0x1f, URZ ;  /* 0x0000001f04047890 */ /* 0x000fe2000fffe0ff */
[----:B------:R-:W-:Y:S01]  /*03a0*/  BSSY.RECONVERGENT B0, `(.L_x_0) ;  /* 0x0000014000007945 */ /* 0x000fe20003800200 */
[----:B------:R-:W-:Y:S02]  /*03b0*/  IMAD.MOV.U32 R2, RZ, RZ, 0x7fffffff ;  /* 0x7fffffffff027424 */ /* 0x000fe400078e00ff */
[----:B------:R-:W-:Y:S01]  /*03c0*/  USHF.R.U32.HI UR4, URZ, 0x5, UR4 ;  /* 0x00000005ff047899 */ /* 0x000fe20008011604 */
[----:B0-----:R-:W-:Y:S02]  /*03d0*/  IMAD.MOV.U32 R4, RZ, RZ, RZ ;  /* 0x000000ffff047224 */ /* 0x001fe400078e00ff */
[----:B------:R-:W-:-:S03]  /*03e0*/  IMAD.MOV.U32 R5, RZ, RZ, -0x80000000 ;  /* 0x80000000ff057424 */ /* 0x000fc600078e00ff */
[----:B------:R-:W-:-:S13]  /*03f0*/  ISETP.GE.U32.AND P0, PT, R3, UR4, PT ;  /* 0x0000000403007c0c */ /* 0x000fda000bf06070 */
[----:B------:R-:W-:Y:S05]  /*0400*/  @P0 BRA `(.L_x_1) ;  /* 0x0000000000340947 */ /* 0x000fea0003800000 */
[----:B------:R-:W0:Y:S01]  /*0410*/  S2UR UR5, SR_CgaCtaId ;  /* 0x00000000000579c3 */ /* 0x000e220000008800 */
[----:B------:R-:W-:Y:S02]  /*0420*/  UMOV UR4, 0x400 ;  /* 0x0000040000047882 */ /* 0x000fe40000000000 */
[----:B------:R-:W-:Y:S02]  /*0430*/  UIADD3 UR6, UPT, UPT, UR4, 0x80, URZ ;  /* 0x0000008004067890 */ /* 0x000fe4000fffe0ff */
[----:B------:R-:W-:Y:S02]  /*0440*/  UIADD3 UR7, UPT, UPT, UR4, 0x100, URZ ;  /* 0x0000010004077890 */ /* 0x000fe4000fffe0ff */
[----:B0-----:R-:W-:Y:S02]  /*0450*/  ULEA UR4, UR5, UR4, 0x18 ;  /* 0x0000000405047291 */ /* 0x001fe4000f8ec0ff */
[----:B------:R-:W-:Y:S02]  /*0460*/  ULEA UR6, UR5, UR6, 0x18 ;  /* 0x0000000605067291 */ /* 0x000fe4000f8ec0ff */
[----:B------:R-:W-:-:S02]  /*0470*/  ULEA UR7, UR5, UR7, 0x18 ;  /* 0x0000000705077291 */ /* 0x000fc4000f8ec0ff */
[C---:B------:R-:W-:Y:S02]  /*0480*/  LEA R4, R3.reuse, UR4, 0x2 ;  /* 0x0000000403047c11 */ /* 0x040fe4000f8e10ff */
[C---:B------:R-:W-:Y:S02]  /*0490*/  LEA R5, R3.reuse, UR6, 0x2 ;  /* 0x0000000603057c11 */ /* 0x040fe4000f8e10ff */
[----:B------:R-:W-:Y:S02]  /*04a0*/  LEA R2, R3, UR7, 0x2 ;  /* 0x0000000703027c11 */ /* 0x000fe4000f8e10ff */
[----:B------:R-:W0:Y:S04]  /*04b0*/  LDS R4, [R4] ;  /* 0x0000000004047984 */ /* 0x000e280000000800 */
[----:B------:R-:W1:Y:S04]  /*04c0*/  LDS R5, [R5] ;  /* 0x0000000005057984 */ /* 0x000e680000000800 */
[----:B------:R-:W2:Y:S02]  /*04d0*/  LDS R2, [R2] ;  /* 0x0000000002027984 */ /* 0x000ea40000000800 */
.L_x_1:
[----:B------:R-:W-:Y:S05]  /*04e0*/  BSYNC.RECONVERGENT B0 ;  /* 0x0000000000007941 */ /* 0x000fea0003800200 */
.L_x_0:
[----:B0-----:R-:W0:Y:S01]  /*04f0*/  SHFL.BFLY PT, R7, R4, 0x10, 0x1f ;  /* 0x0e001f0004077f89 */ /* 0x001e2200000e0000 */
[----:B------:R-:W-:-:S03]  /*0500*/  ISETP.NE.AND P0, PT, R3, RZ, PT ;  /* 0x000000ff0300720c */ /* 0x000fc60003f05270 */
[----:B-1----:R-:W1:Y:S04]  /*0510*/  SHFL.BFLY PT, R6, R5, 0x10, 0x1f ;  /* 0x0e001f0005067f89 */ /* 0x002e6800000e0000 */
[----:B--2---:R-:W2:Y:S01]  /*0520*/  SHFL.BFLY PT, R9, R2, 0x10, 0x1f ;  /* 0x0e001f0002097f89 */ /* 0x004ea200000e0000 */
[----:B0-----:R-:W-:Y:S01]  /*0530*/  IMAD.IADD R7, R7, 0x1, R4 ;  /* 0x0000000107077824 */ /* 0x001fe200078e0204 */
[----:B-1----:R-:W-:-:S04]  /*0540*/  VIMNMX R8, PT, PT, R6, R5, !PT ;  /* 0x0000000506087248 */ /* 0x002fc80007fe0100 */
[----:B------:R-:W0:Y:S01]  /*0550*/  SHFL.BFLY PT, R6, R7, 0x8, 0x1f ;  /* 0x0d001f0007067f89 */ /* 0x000e2200000e0000 */
[----:B--2---:R-:W-:-:S03]  /*0560*/  VIMNMX R10, PT, PT, R9, R2, PT ;  /* 0x00000002090a7248 */ /* 0x004fc60003fe0100 */
[----:B------:R-:W1:Y:S04]  /*0570*/  SHFL.BFLY PT, R9, R8, 0x8, 0x1f ;  /* 0x0d001f0008097f89 */ /* 0x000e6800000e0000 */
[----:B------:R-:W2:Y:S01]  /*0580*/  SHFL.BFLY PT, R11, R10, 0x8, 0x1f ;  /* 0x0d001f000a0b7f89 */ /* 0x000ea200000e0000 */
        /* <DEDUP_REMOVED lines=14> */
[----:B------:R0:W1:Y:S01]  /*0670*/  SHFL.BFLY PT, R9, R8, 0x1, 0x1f ;  /* 0x0c201f0008097f89 */ /* 0x00006200000e0000 */
[----:B--2---:R-:W-:-:S03]  /*0680*/  VIMNMX R13, PT, PT, R12, R13, PT ;  /* 0x0000000d0c0d7248 */ /* 0x004fc60003fe0100 */
[----:B------:R0:W2:Y:S04]  /*0690*/  SHFL.BFLY PT, R11, R10, 0x1, 0x1f ;  /* 0x0c201f000a0b7f89 */ /* 0x0000a800000e0000 */
[----:B------:R0:W3:Y:S01]  /*06a0*/  SHFL.BFLY PT, R14, R13, 0x1, 0x1f ;  /* 0x0c201f000d0e7f89 */ /* 0x0000e200000e0000 */
[----:B------:R-:W-:Y:S05]  /*06b0*/  @P0 EXIT ;  /* 0x000000000000094d */ /* 0x000fea0003800000 */
[----:B------:R-:W4:Y:S01]  /*06c0*/  LDC.64 R4, c[0x0][0x380] ;  /* 0x0000e000ff047b82 */ /* 0x000f220000000a00 */
[----:B-1----:R-:W-:Y:S01]  /*06d0*/  IMAD.IADD R9, R8, 0x1, R9 ;  /* 0x0000000108097824 */ /* 0x002fe200078e0209 */
[----:B--2---:R-:W-:Y:S02]  /*06e0*/  VIMNMX R11, PT, PT, R10, R11, !PT ;  /* 0x0000000b0a0b7248 */ /* 0x004fe40007fe0100 */
[----:B0--3--:R-:W-:-:S04]  /*06f0*/  VIMNMX R13, PT, PT, R13, R14, PT ;  /* 0x0000000e0d0d7248 */ /* 0x009fc80003fe0100 */
[----:B------:R-:W0:Y:S08]  /*0700*/  LDC.64 R6, c[0x0][0x388] ;  /* 0x0000e200ff067b82 */ /* 0x000e300000000a00 */
[----:B------:R-:W1:Y:S01]  /*0710*/  LDC.64 R2, c[0x0][0x390] ;  /* 0x0000e400ff027b82 */ /* 0x000e620000000a00 */
[----:B----4-:R-:W-:-:S05]  /*0720*/  IMAD.WIDE.U32 R4, R0, 0x4, R4 ;  /* 0x0000000400047825 */ /* 0x010fca00078e0004 */
[----:B------:R-:W-:Y:S01]  /*0730*/  STG.E desc[UR8][R4.64], R9 ;  /* 0x0000000904007986 */ /* 0x000fe2000c101908 */
[----:B0-----:R-:W-:-:S05]  /*0740*/  IMAD.WIDE.U32 R6, R0, 0x4, R6 ;  /* 0x0000000400067825 */ /* 0x001fca00078e0006 */
[----:B------:R-:W-:Y:S01]  /*0750*/  STG.E desc[UR8][R6.64], R11 ;  /* 0x0000000b06007986 */ /* 0x000fe2000c101908 */
[----:B-1----:R-:W-:-:S05]  /*0760*/  IMAD.WIDE.U32 R2, R0, 0x4, R2 ;  /* 0x0000000400027825 */ /* 0x002fca00078e0002 */
[----:B------:R-:W-:Y:S01]  /*0770*/  STG.E desc[UR8][R2.64], R13 ;  /* 0x0000000d02007986 */ /* 0x000fe2000c101908 */
[----:B------:R-:W-:Y:S05]  /*0780*/  EXIT ;  /* 0x000000000000794d */ /* 0x000fea0003800000 */
.L_x_2:
[----:B------:R-:W-:-:S00]  /*0790*/  BRA `(.L_x_2) ;  /* 0xfffffffc00fc7947 */ /* 0x000fc0000383ffff */
[----:B------:R-:W-:-:S00]  /*07a0*/  NOP ;  /* 0x0000000000007918 */ /* 0x000fc00000000000 */
        /* <DEDUP_REMOVED lines=13> */
.L_x_10:


//--------------------- .text._Z18reduce_single_warpPiPKii --------------------------
	.section	.text._Z18reduce_single_warpPiPKii,"ax",@progbits
	.align	128
        .global         _Z18reduce_single_warpPiPKii
        .type           _Z18reduce_single_warpPiPKii,@function
        .size           _Z18reduce_single_warpPiPKii,(.L_x_11 - _Z18reduce_single_warpPiPKii)
        .other          _Z18reduce_single_warpPiPKii,@"STO_CUDA_ENTRY STV_DEFAULT"
_Z18reduce_single_warpPiPKii:
.text._Z18reduce_single_warpPiPKii:
[----:B------:R-:W-:Y:S01]  /*0000*/  LDC R1, c[0x0][0x37c] ;  /* 0x0000df00ff017b82 */ /* 0x000fe20000000800 */
[----:B------:R-:W0:Y:S01]  /*0010*/  S2R R9, SR_CTAID.X ;  /* 0x0000000000097919 */ /* 0x000e220000002500 */
[----:B------:R-:W0:Y:S01]  /*0020*/  LDCU UR4, c[0x0][0x360] ;  /* 0x00006c00ff0477ac */ /* 0x000e220008000800 */
[----:B------:R-:W-:Y:S01]  /*0030*/  BSSY.RECONVERGENT B0, `(.L_x_3) ;  /* 0x000000b000007945 */ /* 0x000fe20003800200 */
[----:B------:R-:W-:Y:S01]  /*0040*/  HFMA2 R2, -RZ, RZ, 0, 0 ;  /* 0x00000000ff027431 */ /* 0x000fe200000001ff */
[----:B------:R-:W0:Y:S01]  /*0050*/  S2R R6, SR_TID.X ;  /* 0x0000000000067919 */ /* 0x000e220000002100 */
[----:B------:R-:W1:Y:S01]  /*0060*/  LDCU UR5, c[0x0][0x390] ;  /* 0x00007200ff0577ac */ /* 0x000e620008000800 */
[----:B0-----:R-:W-:-:S05]  /*0070*/  IMAD R5, R9, UR4, R6 ;  /* 0x0000000409057c24 */ /* 0x001fca000f8e0206 */
[----:B-1----:R-:W-:Y:S01]  /*0080*/  ISETP.GE.AND P0, PT, R5, UR5, PT ;  /* 0x0000000505007c0c */ /* 0x002fe2000bf06270 */
[----:B------:R-:W0:-:S12]  /*0090*/  LDCU.64 UR4, c[0x0][0x358] ;  /* 0x00006b00ff0477ac */ /* 0x000e180008000a00 */
[----:B------:R-:W-:Y:S05]  /*00a0*/  @P0 BRA `(.L_x_4) ;  /* 0x00000000000c0947 */ /* 0x000fea0003800000 */
[----:B------:R-:W1:Y:S02]  /*00b0*/  LDC.64 R2, c[0x0][0x388] ;  /* 0x0000e200ff027b82 */ /* 0x000e640000000a00 */
[----:B-1----:R-:W-:-:S06]  /*00c0*/  IMAD.WIDE R2, R5, 0x4, R2 ;  /* 0x0000000405027825 */ /* 0x002fcc00078e0202 */
[----:B0-----:R1:W5:Y:S02]  /*00d0*/  LDG.E R2, desc[UR4][R2.64] ;  /* 0x0000000402027981 */ /* 0x001364000c1e1900 */
.L_x_4:
[----:B0-----:R-:W-:Y:S05]  /*00e0*/  BSYNC.RECONVERGENT B0 ;  /* 0x0000000000007941 */ /* 0x001fea0003800200 */
.L_x_3:
[----:B-1---5:R-:W0:Y:S01]  /*00f0*/  SHFL.BFLY PT, R3, R2, 0x10, 0x1f ;  /* 0x0e001f0002037f89 */ /* 0x022e2200000e0000 */
[----:B------:R-:W-:Y:S02]  /*0100*/  ISETP.NE.AND P0, PT, R6, RZ, PT ;  /* 0x000000ff0600720c */ /* 0x000fe40003f05270 */
[----:B0-----:R-:W-:-:S05]  /*0110*/  IADD3 R3, PT, PT, R3, R2, RZ ;  /* 0x0000000203037210 */ /* 0x001fca0007ffe0ff */
[----:B------:R-:W0:Y:S02]  /*0120*/  SHFL.BFLY PT, R0, R3, 0x8, 0x1f ;  /* 0x0d001f0003007f89 */ /* 0x000e2400000e0000 */
[----:B0-----:R-:W-:-:S05]  /*0130*/  IADD3 R0, PT, PT, R3, R0, RZ ;  /* 0x0000000003007210 */ /* 0x001fca0007ffe0ff */
[----:B------:R-:W0:Y:S02]  /*0140*/  SHFL.BFLY PT, R5, R0, 0x4, 0x1f ;  /* 0x0c801f0000057f89 */ /* 0x000e2400000e0000 */
[----:B0-----:R-:W-:-:S05]  /*0150*/  IMAD.IADD R5, R0, 0x1, R5 ;  /* 0x0000000100057824 */ /* 0x001fca00078e0205 */
[----:B------:R-:W0:Y:S02]  /*0160*/  SHFL.BFLY PT, R4, R5, 0x2, 0x1f ;  /* 0x0c401f0005047f89 */ /* 0x000e2400000e0000 */
[----:B0-----:R-:W-:-:S05]  /*0170*/  IADD3 R4, PT, PT, R5, R4, RZ ;  /* 0x0000000405047210 */ /* 0x001fca0007ffe0ff */
[----:B------:R0:W1:Y:S01]  /*0180*/  SHFL.BFLY PT, R7, R4, 0x1, 0x1f ;  /* 0x0c201f0004077f89 */ /* 0x00006200000e0000 */
[----:B------:R-:W-:Y:S05]  /*0190*/  @P0 EXIT ;  /* 0x000000000000094d */ /* 0x000fea0003800000 */
[----:B------:R-:W2:Y:S01]  /*01a0*/  LDC.64 R2, c[0x0][0x380] ;  /* 0x0000e000ff027b82 */ /* 0x000ea20000000a00 */
[----:B-1----:R-:W-:Y:S02]  /*01b0*/  IMAD.IADD R7, R4, 0x1, R7 ;  /* 0x0000000104077824 */ /* 0x002fe400078e0207 */
[----:B--2---:R-:W-:-:S05]  /*01c0*/  IMAD.WIDE.U32 R2, R9, 0x4, R2 ;  /* 0x0000000409027825 */ /* 0x004fca00078e0002 */
[----:B------:R-:W-:Y:S01]  /*01d0*/  STG.E desc[UR4][R2.64], R7 ;  /* 0x0000000702007986 */ /* 0x000fe2000c101904 */
[----:B------:R-:W-:Y:S05]  /*01e0*/  EXIT ;  /* 0x000000000000794d */ /* 0x000fea0003800000 */
.L_x_5:
        /* <DEDUP_REMOVED lines=9> */
.L_x_11:


//--------------------- .text._Z19reduce_warp_shufflePiPKii --------------------------
	.section	.text._Z19reduce_warp_shufflePiPKii,"ax",@progbits
	.align	128
        .global         _Z19reduce_warp_shufflePiPKii
        .type           _Z19reduce_warp_shufflePiPKii,@function
        .size           _Z19reduce_warp_shufflePiPKii,(.L_x_12 - _Z19reduce_warp_shufflePiPKii)
        .other          _Z19reduce_warp_shufflePiPKii,@"STO_CUDA_ENTRY STV_DEFAULT"
_Z19reduce_warp_shufflePiPKii:
.text._Z19reduce_warp_shufflePiPKii:
        /* <DEDUP_REMOVED lines=16> */
[----:B-1----:R-:W-:Y:S01]  /*0100*/  IMAD.IADD R7, R7, 0x1, R2 ;  /* 0x0000000107077824 */ /* 0x002fe200078e0202 */
[----:B------:R-:W-:-:S04]  /*0110*/  @!P0 MOV R2, 0x400 ;  /* 0x0000040000028802 */ /* 0x000fc80000000f00 */
[----:B------:R-:W1:Y:S01]  /*0120*/  SHFL.BFLY PT, R6, R7, 0x8, 0x1f ;  /* 0x0d001f0007067f89 */ /* 0x000e6200000e0000 */
[----:B0-----:R-:W-:-:S04]  /*0130*/  @!P0 LEA R2, R11, R2, 0x18 ;  /* 0x000000020b028211 */ /* 0x001fc800078ec0ff */
[----:B------:R-:W-:Y:S01]  /*0140*/  @!P0 LEA.HI R2, R3, R2, RZ, 0x1d ;  /* 0x0000000203028211 */ /* 0x000fe200078fe8ff */
[----:B-1----:R-:W-:-:S05]  /*0150*/  IMAD.IADD R6, R7, 0x1, R6 ;  /* 0x0000000107067824 */ /* 0x002fca00078e0206 */
[----:B------:R-:W0:Y:S02]  /*0160*/  SHFL.BFLY PT, R9, R6, 0x4, 0x1f ;  /* 0x0c801f0006097f89 */ /* 0x000e2400000e0000 */
[----:B0-----:R-:W-:-:S05]  /*0170*/  IADD3 R9, PT, PT, R6, R9, RZ ;  /* 0x0000000906097210 */ /* 0x001fca0007ffe0ff */
[----:B------:R-:W0:Y:S02]  /*0180*/  SHFL.BFLY PT, R8, R9, 0x2, 0x1f ;  /* 0x0c401f0009087f89 */ /* 0x000e2400000e0000 */
[----:B0-----:R-:W-:-:S05]  /*0190*/  IMAD.IADD R8, R9, 0x1, R8 ;  /* 0x0000000109087824 */ /* 0x001fca00078e0208 */
[----:B------:R-:W0:Y:S02]  /*01a0*/  SHFL.BFLY PT, R5, R8, 0x1, 0x1f ;  /* 0x0c201f0008057f89 */ /* 0x000e2400000e0000 */
[----:B0-----:R-:W-:-:S05]  /*01b0*/  IMAD.IADD R5, R8, 0x1, R5 ;  /* 0x0000000108057824 */ /* 0x001fca00078e0205 */
[----:B------:R0:W-:Y:S01]  /*01c0*/  @!P0 STS [R2], R5 ;  /* 0x0000000502008388 */ /* 0x0001e20000000800 */
[----:B------:R-:W-:Y:S06]  /*01d0*/  BAR.SYNC.DEFER_BLOCKING 0x0 ;  /* 0x0000000000007b1d */ /* 0x000fec0000010000 */
[----:B------:R-:W-:Y:S05]  /*01e0*/  @P1 EXIT ;  /* 0x000000000000194d */ /* 0x000fea0003800000 */
[----:B------:R-:W-:-:S04]  /*01f0*/  UIADD3 UR4, UPT, UPT, UR5, 0x1f, URZ ;  /* 0x0000001f05047890 */ /* 0x000fc8000fffe0ff */
[----:B------:R-:W-:-:S06]  /*0200*/  USHF.R.U32.HI UR4, URZ, 0x5, UR4 ;  /* 0x00000005ff047899 */ /* 0x000fcc0008011604 */
[----:B------:R-:W-:-:S13]  /*0210*/  ISETP.GE.U32.AND P0, PT, R3, UR4, PT ;  /* 0x0000000403007c0c */ /* 0x000fda000bf06070 */
[----:B0-----:R-:W0:Y:S01]  /*0220*/  @!P0 S2R R5, SR_CgaCtaId ;  /* 0x0000000000058919 */ /* 0x001e220000008800 */
[----:B------:R-:W-:-:S04]  /*0230*/  @!P0 MOV R2, 0x400 ;  /* 0x0000040000028802 */ /* 0x000fc80000000f00 */
[----:B0-----:R-:W-:Y:S01]  /*0240*/  @!P0 LEA R4, R5, R2, 0x18 ;  /* 0x0000000205048211 */ /* 0x001fe200078ec0ff */
[----:B------:R-:W-:-:S04]  /*0250*/  HFMA2 R2, -RZ, RZ, 0, 0 ;  /* 0x00000000ff027431 */ /* 0x000fc800000001ff */
[----:B------:R-:W-:-:S05]  /*0260*/  @!P0 IMAD R4, R3, 0x4, R4 ;  /* 0x0000000403048824 */ /* 0x000fca00078e0204 */
[----:B------:R-:W0:Y:S01]  /*0270*/  @!P0 LDS R2, [R4] ;  /* 0x0000000004028984 */ /* 0x000e220000000800 */
[----:B------:R-:W-:-:S03]  /*0280*/  ISETP.NE.AND P0, PT, R3, RZ, PT ;  /* 0x000000ff0300720c */ /* 0x000fc60003f05270 */
[----:B0-----:R-:W0:Y:S02]  /*0290*/  SHFL.BFLY PT, R5, R2, 0x10, 0x1f ;  /* 0x0e001f0002057f89 */ /* 0x001e2400000e0000 */
[----:B0-----:R-:W-:-:S05]  /*02a0*/  IMAD.IADD R5, R5, 0x1, R2 ;  /* 0x0000000105057824 */ /* 0x001fca00078e0202 */
[----:B------:R-:W0:Y:S02]  /*02b0*/  SHFL.BFLY PT, R6, R5, 0x8, 0x1f ;  /* 0x0d001f0005067f89 */ /* 0x000e2400000e0000 */
[----:B0-----:R-:W-:-:S05]  /*02c0*/  IADD3 R6, PT, PT, R5, R6, RZ ;  /* 0x0000000605067210 */ /* 0x001fca0007ffe0ff */
[----:B------:R-:W0:Y:S02]  /*02d0*/  SHFL.BFLY PT, R7, R6, 0x4, 0x1f ;  /* 0x0c801f0006077f89 */ /* 0x000e2400000e0000 */
[----:B0-----:R-:W-:-:S05]  /*02e0*/  IMAD.IADD R7, R6, 0x1, R7 ;  /* 0x0000000106077824 */ /* 0x001fca00078e0207 */
[----:B------:R-:W0:Y:S02]  /*02f0*/  SHFL.BFLY PT, R8, R7, 0x2, 0x1f ;  /* 0x0c401f0007087f89 */ /* 0x000e2400000e0000 */
[----:B0-----:R-:W-:-:S05]  /*0300*/  IMAD.IADD R8, R7, 0x1, R8 ;  /* 0x0000000107087824 */ /* 0x001fca00078e0208 */
[----:B------:R0:W1:Y:S01]  /*0310*/  SHFL.BFLY PT, R9, R8, 0x1, 0x1f ;  /* 0x0c201f0008097f89 */ /* 0x00006200000e0000 */
[----:B------:R-:W-:Y:S05]  /*0320*/  @P0 EXIT ;  /* 0x000000000000094d */ /* 0x000fea0003800000 */
[----:B------:R-:W2:Y:S01]  /*0330*/  LDC.64 R2, c[0x0][0x380] ;  /* 0x0000e000ff027b82 */ /* 0x000ea20000000a00 */
[----:B-1----:R-:W-:Y:S01]  /*0340*/  IADD3 R9, PT, PT, R8, R9, RZ ;  /* 0x0000000908097210 */ /* 0x002fe20007ffe0ff */
[----:B--2---:R-:W-:-:S05]  /*0350*/  IMAD.WIDE.U32 R2, R0, 0x4, R2 ;  /* 0x0000000400027825 */ /* 0x004fca00078e0002 */
[----:B------:R-:W-:Y:S01]  /*0360*/  STG.E desc[UR6][R2.64], R9 ;  /* 0x0000000902007986 */ /* 0x000fe2000c101906 */
[----:B------:R-:W-:Y:S05]  /*0370*/  EXIT ;  /* 0x000000000000794d */ /* 0x000fea0003800000 */
.L_x_6:
        /* <DEDUP_REMOVED lines=16> */
.L_x_12:


//--------------------- .text._Z20reduce_shared_memoryPiPKii --------------------------
	.section	.text._Z20reduce_shared_memoryPiPKii,"ax",@progbits
	.align	128
        .global         _Z20reduce_shared_memoryPiPKii
        .type           _Z20reduce_shared_memoryPiPKii,@function
        .size           _Z20reduce_shared_memoryPiPKii,(.L_x_13 - _Z20reduce_shared_memoryPiPKii)
        .other          _Z20reduce_shared_memoryPiPKii,@"STO_CUDA_ENTRY STV_DEFAULT"
_Z20reduce_shared_memoryPiPKii:
.text._Z20reduce_shared_memoryPiPKii:
        /* <DEDUP_REMOVED lines=8> */
[----:B-1----:R-:W-:-:S13]  /*0080*/  ISETP.GE.U32.AND P0, PT, R5, UR4, PT ;  /* 0x0000000405007c0c */ /* 0x002fda000bf06070 */
[----:B------:R-:W0:Y:S02]  /*0090*/  @!P0 LDC.64 R2, c[0x0][0x388] ;  /* 0x0000e200ff028b82 */ /* 0x000e240000000a00 */
[----:B0-----:R-:W-:-:S05]  /*00a0*/  @!P0 IMAD.WIDE.U32 R2, R5, 0x4, R2 ;  /* 0x0000000405028825 */ /* 0x001fca00078e0002 */
[----:B--2---:R-:W2:Y:S01]  /*00b0*/  @!P0 LDG.E R4, desc[UR6][R2.64] ;  /* 0x0000000602048981 */ /* 0x004ea2000c1e1900 */
[----:B------:R-:W0:Y:S01]  /*00c0*/  S2UR UR5, SR_CgaCtaId ;  /* 0x00000000000579c3 */ /* 0x000e220000008800 */
[----:B------:R-:W-:Y:S01]  /*00d0*/  IMAD.U32 R0, RZ, RZ, UR8 ;  /* 0x00000008ff007e24 */ /* 0x000fe2000f8e00ff */
[----:B------:R-:W-:Y:S01]  /*00e0*/  UMOV UR4, 0x400 ;  /* 0x0000040000047882 */ /* 0x000fe20000000000 */
[----:B------:R-:W-:-:S03]  /*00f0*/  ISETP.NE.AND P0, PT, R6, RZ, PT ;  /* 0x000000ff0600720c */ /* 0x000fc60003f05270 */
[----:B------:R-:W-:Y:S01]  /*0100*/  ISETP.GE.U32.AND P1, PT, R0, 0x2, PT ;  /* 0x000000020000780c */ /* 0x000fe20003f26070 */
[----:B0-----:R-:W-:-:S06]  /*0110*/  ULEA UR4, UR5, UR4, 0x18 ;  /* 0x0000000405047291 */ /* 0x001fcc000f8ec0ff */
[----:B------:R-:W-:-:S05]  /*0120*/  LEA R5, R6, UR4, 0x2 ;  /* 0x0000000406057c11 */ /* 0x000fca000f8e10ff */
[----:B--2---:R0:W-:Y:S01]  /*0130*/  STS [R5], R4 ;  /* 0x0000000405007388 */ /* 0x0041e20000000800 */
[----:B------:R-:W-:Y:S06]  /*0140*/  BAR.SYNC.DEFER_BLOCKING 0x0 ;  /* 0x0000000000007b1d */ /* 0x000fec0000010000 */
[----:B------:R-:W-:Y:S05]  /*0150*/  @!P1 BRA `(.L_x_7) ;  /* 0x00000000002c9947 */ /* 0x000fea0003800000 */
.L_x_8:
[----:B------:R-:W-:-:S04]  /*0160*/  SHF.R.U32.HI R8, RZ, 0x1, R0 ;  /* 0x00000001ff087819 */ /* 0x000fc80000011600 */
[----:B------:R-:W-:-:S13]  /*0170*/  ISETP.GE.U32.AND P1, PT, R6, R8, PT ;  /* 0x000000080600720c */ /* 0x000fda0003f26070 */
[----:B------:R-:W-:Y:S01]  /*0180*/  @!P1 LEA R2, R8, R5, 0x2 ;  /* 0x0000000508029211 */ /* 0x000fe200078e10ff */
[----:B------:R-:W-:Y:S05]  /*0190*/  @!P1 LDS R3, [R5] ;  /* 0x0000000005039984 */ /* 0x000fea0000000800 */
[----:B------:R-:W0:Y:S02]  /*01a0*/  @!P1 LDS R2, [R2] ;  /* 0x0000000002029984 */ /* 0x000e240000000800 */
[----:B0-----:R-:W-:-:S05]  /*01b0*/  @!P1 IMAD.IADD R4, R2, 0x1, R3 ;  /* 0x0000000102049824 */ /* 0x001fca00078e0203 */
[----:B------:R1:W-:Y:S01]  /*01c0*/  @!P1 STS [R5], R4 ;  /* 0x0000000405009388 */ /* 0x0003e20000000800 */
[----:B------:R-:W-:Y:S01]  /*01d0*/  BAR.SYNC.DEFER_BLOCKING 0x0 ;  /* 0x0000000000007b1d */ /* 0x000fe20000010000 */
[----:B------:R-:W-:Y:S02]  /*01e0*/  ISETP.GT.U32.AND P1, PT, R0, 0x3, PT ;  /* 0x000000030000780c */ /* 0x000fe40003f24070 */
[----:B------:R-:W-:-:S11]  /*01f0*/  MOV R0, R8 ;  /* 0x0000000800007202 */ /* 0x000fd60000000f00 */
[----:B-1----:R-:W-:Y:S05]  /*0200*/  @P1 BRA `(.L_x_8) ;  /* 0xfffffffc00d41947 */ /* 0x002fea000383ffff */
.L_x_7:
[----:B------:R-:W-:Y:S05]  /*0210*/  @P0 EXIT ;  /* 0x000000000000094d */ /* 0x000fea0003800000 */
[----:B------:R-:W1:Y:S01]  /*0220*/  S2UR UR5, SR_CgaCtaId ;  /* 0x00000000000579c3 */ /* 0x000e620000008800 */
[----:B------:R-:W-:-:S07]  /*0230*/  UMOV UR4, 0x400 ;  /* 0x0000040000047882 */ /* 0x000fce0000000000 */
[----:B------:R-:W2:Y:S01]  /*0240*/  LDC.64 R2, c[0x0][0x380] ;  /* 0x0000e000ff027b82 */ /* 0x000ea20000000a00 */
[----:B-1----:R-:W-:Y:S01]  /*0250*/  ULEA UR4, UR5, UR4, 0x18 ;  /* 0x0000000405047291 */ /* 0x002fe2000f8ec0ff */
[----:B--2---:R-:W-:-:S08]  /*0260*/  IMAD.WIDE.U32 R2, R7, 0x4, R2 ;  /* 0x0000000407027825 */ /* 0x004fd000078e0002 */
[----:B0-----:R-:W0:Y:S04]  /*0270*/  LDS R5, [UR4] ;  /* 0x00000004ff057984 */ /* 0x001e280008000800 */
[----:B0-----:R-:W-:Y:S01]  /*0280*/  STG.E desc[UR6][R2.64], R5 ;  /* 0x0000000502007986 */ /* 0x001fe2000c101906 */
[----:B------:R-:W-:Y:S05]  /*0290*/  EXIT ;  /* 0x000000000000794d */ /* 0x000fea0003800000 */
.L_x_9:
        /* <DEDUP_REMOVED lines=14> */
.L_x_13:


//--------------------- .nv.shared._Z19reduce_multiple_opsPiS_S_PKii --------------------------
	.section	.nv.shared._Z19reduce_multiple_opsPiS_S_PKii,"aw",@nobits
	.sectionflags	@""
	.align	16
.nv.shared._Z19reduce_multiple_opsPiS_S_PKii:
	.zero		1408


//--------------------- .nv.shared.reserved.0     --------------------------
	.section	.nv.shared.reserved.0,"aw",@nobits
	.weak		__nv_reservedSMEM_offset_0_alias
	.size		__nv_reservedSMEM_offset_0_alias, 0, 64
	.other		__nv_reservedSMEM_offset_0_alias,@"STO_CUDA_RESERVED_SHARED STV_DEFAULT"
__nv_reservedSMEM_offset_0_alias:
	.zero		0
	.zero		64


//--------------------- .nv.shared._Z18reduce_single_warpPiPKii --------------------------
	.section	.nv.shared._Z18reduce_single_warpPiPKii,"aw",@nobits
	.sectionflags	@""
	.align	16
	.zero		1024


//--------------------- .nv.shared._Z19reduce_warp_shufflePiPKii --------------------------
	.section	.nv.shared._Z19reduce_warp_shufflePiPKii,"aw",@nobits
	.sectionflags	@""
	.align	16
.nv.shared._Z19reduce_warp_shufflePiPKii:
	.zero		1152


//--------------------- .nv.shared._Z20reduce_shared_memoryPiPKii --------------------------
	.section	.nv.shared._Z20reduce_shared_memoryPiPKii,"aw",@nobits
	.sectionflags	@""
	.align	16
	.zero		1024


//--------------------- .nv.constant0._Z19reduce_multiple_opsPiS_S_PKii --------------------------
	.section	.nv.constant0._Z19reduce_multiple_opsPiS_S_PKii,"a",@progbits
	.sectionflags	@""
	.align	4
.nv.constant0._Z19reduce_multiple_opsPiS_S_PKii:
	.zero		932


//--------------------- .nv.constant0._Z18reduce_single_warpPiPKii --------------------------
	.section	.nv.constant0._Z18reduce_single_warpPiPKii,"a",@progbits
	.sectionflags	@""
	.align	4
.nv.constant0._Z18reduce_single_warpPiPKii:
	.zero		916


//--------------------- .nv.constant0._Z19reduce_warp_shufflePiPKii --------------------------
	.section	.nv.constant0._Z19reduce_warp_shufflePiPKii,"a",@progbits
	.sectionflags	@""
	.align	4
.nv.constant0._Z19reduce_warp_shufflePiPKii:
	.zero		916


//--------------------- .nv.constant0._Z20reduce_shared_memoryPiPKii --------------------------
	.section	.nv.constant0._Z20reduce_shared_memoryPiPKii,"a",@progbits
	.sectionflags	@""
	.align	4
.nv.constant0._Z20reduce_shared_memoryPiPKii:
	.zero		916


//--------------------- SYMBOLS --------------------------

	.type		.nv.reservedSmem.offset0,@object
	.size		.nv.reservedSmem.offset0,0x4
	.type		.nv.reservedSmem.cap,@object
	.size		.nv.reservedSmem.cap,0x4
